//
// Generated by NVIDIA NVVM Compiler
//
// Compiler Build ID: CL-36424714
// Cuda compilation tools, release 13.0, V13.0.88
// Based on NVVM 20.0.0
//

.version 9.0
.target sm_100
.address_size 64

	// .globl	_Z3AddiPiS_

.visible .entry _Z3AddiPiS_(
	.param .u32 _Z3AddiPiS__param_0,
	.param .u64 .ptr .align 1 _Z3AddiPiS__param_1,
	.param .u64 .ptr .align 1 _Z3AddiPiS__param_2
)
{
	.reg .pred 	%p<7>;
	.reg .b32 	%r<42>;
	.reg .b64 	%rd<11>;

	ld.param.u32 	%r16, [_Z3AddiPiS__param_0];
	ld.param.u64 	%rd2, [_Z3AddiPiS__param_1];
	cvta.to.global.u64 	%rd1, %rd2;
	mov.u32 	%r17, %ctaid.x;
	mov.u32 	%r18, %ntid.x;
	mov.u32 	%r19, %tid.x;
	mad.lo.s32 	%r40, %r17, %r18, %r19;
	mov.u32 	%r20, %nctaid.x;
	mul.lo.s32 	%r2, %r18, %r20;
	setp.ge.s32 	%p1, %r40, %r16;
	@%p1 bra 	$L__BB0_7;
	add.s32 	%r21, %r40, %r2;
	max.s32 	%r22, %r16, %r21;
	setp.lt.s32 	%p2, %r21, %r16;
	selp.u32 	%r23, 1, 0, %p2;
	add.s32 	%r24, %r21, %r23;
	sub.s32 	%r25, %r22, %r24;
	div.u32 	%r26, %r25, %r2;
	add.s32 	%r3, %r26, %r23;
	and.b32  	%r27, %r3, 3;
	setp.eq.s32 	%p3, %r27, 3;
	@%p3 bra 	$L__BB0_4;
	shl.b32 	%r38, %r40, 1;
	shl.b32 	%r5, %r2, 1;
	add.s32 	%r28, %r3, 1;
	and.b32  	%r29, %r28, 3;
	neg.s32 	%r37, %r29;
$L__BB0_3:
	.pragma "nounroll";
	mul.wide.s32 	%rd3, %r40, 4;
	add.s64 	%rd4, %rd1, %rd3;
	st.global.u32 	[%rd4], %r38;
	add.s32 	%r40, %r40, %r2;
	add.s32 	%r38, %r38, %r5;
	add.s32 	%r37, %r37, 1;
	setp.ne.s32 	%p4, %r37, 0;
	@%p4 bra 	$L__BB0_3;
$L__BB0_4:
	setp.lt.u32 	%p5, %r3, 3;
	@%p5 bra 	$L__BB0_7;
	mul.wide.s32 	%rd7, %r2, 4;
$L__BB0_6:
	shl.b32 	%r30, %r40, 1;
	mul.wide.s32 	%rd5, %r40, 4;
	add.s64 	%rd6, %rd1, %rd5;
	st.global.u32 	[%rd6], %r30;
	add.s32 	%r31, %r40, %r2;
	shl.b32 	%r32, %r31, 1;
	add.s64 	%rd8, %rd6, %rd7;
	st.global.u32 	[%rd8], %r32;
	add.s32 	%r33, %r31, %r2;
	shl.b32 	%r34, %r33, 1;
	add.s64 	%rd9, %rd8, %rd7;
	st.global.u32 	[%rd9], %r34;
	add.s32 	%r35, %r33, %r2;
	shl.b32 	%r36, %r35, 1;
	add.s64 	%rd10, %rd9, %rd7;
	st.global.u32 	[%rd10], %r36;
	add.s32 	%r40, %r35, %r2;
	setp.lt.s32 	%p6, %r40, %r16;
	@%p6 bra 	$L__BB0_6;
$L__BB0_7:
	ret;

}


// ===== COMPILED SASS (sm_100) =====

	.target	sm_100

	.elftype	@"ET_EXEC"


//--------------------- .note.nv.tkinfo           --------------------------
	.section	.note.nv.tkinfo,"",@"SHT_NOTE"
	.sectionflags	@"SHF_NOTE_NV_TKINFO"
	.tkinfo
        /*0018*/ 	.word	0x00000002
        /*0030*/ 	.string	""
        /*0030*/ 	.string	"ptxas"
        /*0030*/ 	.string	"Cuda compilation tools, release 13.0, V13.0.88"
        /*0030*/ 	.string	"Build cuda_13.0.r13.0/compiler.36424714_0"
        /*0030*/ 	.string	"-arch sm_100 -m 64 "



//--------------------- .note.nv.cuinfo           --------------------------
	.section	.note.nv.cuinfo,"",@"SHT_NOTE"
	.sectionflags	@"SHF_NOTE_NV_CUINFO"
        /*0018*/ 	.short	0x0002
        /*001a*/ 	.short	0x0064
        /*001c*/ 	.short	0x0082
	.zero		2


//--------------------- .nv.info                  --------------------------
	.section	.nv.info,"",@"SHT_CUDA_INFO"
	.align	4


	//----- nvinfo : EIATTR_REGCOUNT
	.align		4
        /*0000*/ 	.byte	0x04, 0x2f
        /*0002*/ 	.short	(.L_1 - .L_0)
	.align		4
.L_0:
        /*0004*/ 	.word	index@(_Z3AddiPiS_)
        /*0008*/ 	.word	0x0000001a


	//----- nvinfo : EIATTR_FRAME_SIZE
	.align		4
.L_1:
        /*000c*/ 	.byte	0x04, 0x11
        /*000e*/ 	.short	(.L_3 - .L_2)
	.align		4
.L_2:
        /*0010*/ 	.word	index@(_Z3AddiPiS_)
        /*0014*/ 	.word	0x00000000


	//----- nvinfo : EIATTR_MIN_STACK_SIZE
	.align		4
.L_3:
        /*0018*/ 	.byte	0x04, 0x12
        /*001a*/ 	.short	(.L_5 - .L_4)
	.align		4
.L_4:
        /*001c*/ 	.word	index@(_Z3AddiPiS_)
        /*0020*/ 	.word	0x00000000
.L_5:


//--------------------- .nv.compat                --------------------------
	.section	.nv.compat,"",@"SHT_CUDA_COMPAT_INFO"
	.align	4
        /*0000*/ 	.byte	0x02, 0x09, 0x00, 0x00, 0x02, 0x02, 0x01, 0x00, 0x02, 0x05, 0x05, 0x00, 0x03, 0x07, 0x01, 0x01
        /*0010*/ 	.byte	0x02, 0x03, 0x00, 0x00, 0x02, 0x06, 0x01, 0x00, 0x04, 0x0b, 0x08, 0x00, 0x09, 0x00, 0x00, 0x00
        /*0020*/ 	.byte	0x00, 0x00, 0x00, 0x00


//--------------------- .nv.info._Z3AddiPiS_      --------------------------
	.section	.nv.info._Z3AddiPiS_,"",@"SHT_CUDA_INFO"
	.sectionflags	@""
	.align	4


	//----- nvinfo : EIATTR_CUDA_API_VERSION
	.align		4
        /*0000*/ 	.byte	0x04, 0x37
        /*0002*/ 	.short	(.L_7 - .L_6)
.L_6:
        /*0004*/ 	.word	0x00000082


	//----- nvinfo : EIATTR_KPARAM_INFO
	.align		4
.L_7:
        /*0008*/ 	.byte	0x04, 0x17
        /*000a*/ 	.short	(.L_9 - .L_8)
.L_8:
        /*000c*/ 	.word	0x00000000
        /*0010*/ 	.short	0x0002
        /*0012*/ 	.short	0x0010
        /*0014*/ 	.byte	0x00, 0xf5, 0x21, 0x00


	//----- nvinfo : EIATTR_KPARAM_INFO
	.align		4
.L_9:
        /*0018*/ 	.byte	0x04, 0x17
        /*001a*/ 	.short	(.L_11 - .L_10)
.L_10:
        /*001c*/ 	.word	0x00000000
        /*0020*/ 	.short	0x0001
        /*0022*/ 	.short	0x0008
        /*0024*/ 	.byte	0x00, 0xf5, 0x21, 0x00


	//----- nvinfo : EIATTR_KPARAM_INFO
	.align		4
.L_11:
        /*0028*/ 	.byte	0x04, 0x17
        /*002a*/ 	.short	(.L_13 - .L_12)
.L_12:
        /*002c*/ 	.word	0x00000000
        /*0030*/ 	.short	0x0000
        /*0032*/ 	.short	0x0000
        /*0034*/ 	.byte	0x00, 0xf0, 0x11, 0x00


	//----- nvinfo : EIATTR_SPARSE_MMA_MASK
	.align		4
.L_13:
        /*0038*/ 	.byte	0x03, 0x50
        /*003a*/ 	.short	0x0000


	//----- nvinfo : EIATTR_MAXREG_COUNT
	.align		4
        /*003c*/ 	.byte	0x03, 0x1b
        /*003e*/ 	.short	0x00ff


	//----- nvinfo : EIATTR_MERCURY_ISA_VERSION
	.align		4
        /*0040*/ 	.byte	0x03, 0x5f
        /*0042*/ 	.short	0x0101


	//----- nvinfo : EIATTR_VRC_CTA_INIT_COUNT
	.align		4
        /*0044*/ 	.byte	0x02, 0x4a
	.zero		1
	.zero		1


	//----- nvinfo : EIATTR_EXIT_INSTR_OFFSETS
	.align		4
        /*0048*/ 	.byte	0x04, 0x1c
        /*004a*/ 	.short	(.L_15 - .L_14)


	//   ....[0]....
.L_14:
        /*004c*/ 	.word	0x00000090


	//   ....[1]....
        /*0050*/ 	.word	0x00000360


	//   ....[2]....
        /*0054*/ 	.word	0x00000490


	//----- nvinfo : EIATTR_CRS_STACK_SIZE
	.align		4
.L_15:
        /*0058*/ 	.byte	0x04, 0x1e
        /*005a*/ 	.short	(.L_17 - .L_16)
.L_16:
        /*005c*/ 	.word	0x00000000


	//----- nvinfo : EIATTR_CBANK_PARAM_SIZE
	.align		4
.L_17:
        /*0060*/ 	.byte	0x03, 0x19
        /*0062*/ 	.short	0x0018


	//----- nvinfo : EIATTR_PARAM_CBANK
	.align		4
        /*0064*/ 	.byte	0x04, 0x0a
        /*0066*/ 	.short	(.L_19 - .L_18)
	.align		4
.L_18:
        /*0068*/ 	.word	index@(.nv.constant0._Z3AddiPiS_)
        /*006c*/ 	.short	0x0380
        /*006e*/ 	.short	0x0018


	//----- nvinfo : EIATTR_SW_WAR
	.align		4
.L_19:
        /*0070*/ 	.byte	0x04, 0x36
        /*0072*/ 	.short	(.L_21 - .L_20)
.L_20:
        /*0074*/ 	.word	0x00000008
.L_21:


//--------------------- .nv.callgraph             --------------------------
	.section	.nv.callgraph,"",@"SHT_CUDA_CALLGRAPH"
	.align	4
	.sectionentsize	8
	.align		4
        /*0000*/ 	.word	0x00000000
	.align		4
        /*0004*/ 	.word	0xffffffff
	.align		4
        /*0008*/ 	.word	0x00000000
	.align		4
        /*000c*/ 	.word	0xfffffffe
	.align		4
        /*0010*/ 	.word	0x00000000
	.align		4
        /*0014*/ 	.word	0xfffffffd
	.align		4
        /*0018*/ 	.word	0x00000000
	.align		4
        /*001c*/ 	.word	0xfffffffc


//--------------------- .text._Z3AddiPiS_         --------------------------
	.section	.text._Z3AddiPiS_,"ax",@progbits
	.align	128
        .global         _Z3AddiPiS_
        .type           _Z3AddiPiS_,@function
        .size           _Z3AddiPiS_,(.L_x_5 - _Z3AddiPiS_)
        .other          _Z3AddiPiS_,@"STO_CUDA_ENTRY STV_DEFAULT"
_Z3AddiPiS_:
.text._Z3AddiPiS_:
[----:B------:R-:W-:Y:S01]  /*0000*/  LDC R1, c[0x0][0x37c] ;  /* 0x0000df00ff017b82 */ /* 0x000fe20000000800 */
[----:B------:R-:W0:Y:S07]  /*0010*/  S2R R5, SR_TID.X ;  /* 0x0000000000057919 */ /* 0x000e2e0000002100 */
[----:B------:R-:W0:Y:S01]  /*0020*/  S2UR UR4, SR_CTAID.X ;  /* 0x00000000000479c3 */ /* 0x000e220000002500 */
[----:B------:R-:W1:Y:S07]  /*0030*/  LDCU UR6, c[0x0][0x380] ;  /* 0x00007000ff0677ac */ /* 0x000e6e0008000800 */
[----:B------:R-:W0:Y:S01]  /*0040*/  LDC R0, c[0x0][0x360] ;  /* 0x0000d800ff007b82 */ /* 0x000e220000000800 */
[----:B------:R-:W2:Y:S01]  /*0050*/  LDCU UR5, c[0x0][0x370] ;  /* 0x00006e00ff0577ac */ /* 0x000ea20008000800 */
[----:B0-----:R-:W-:-:S02]  /*0060*/  IMAD R5, R0, UR4, R5 ;  /* 0x0000000400057c24 */ /* 0x001fc4000f8e0205 */
[----:B--2---:R-:W-:-:S03]  /*0070*/  IMAD R0, R0, UR5, RZ ;  /* 0x0000000500007c24 */ /* 0x004fc6000f8e02ff */
[----:B-1----:R-:W-:-:S13]  /*0080*/  ISETP.GE.AND P0, PT, R5, UR6, PT ;  /* 0x0000000605007c0c */ /* 0x002fda000bf06270 */
[----:B------:R-:W-:Y:S05]  /*0090*/  @P0 EXIT ;  /* 0x000000000000094d */ /* 0x000fea0003800000 */
[----:B------:R-:W0:Y:S01]  /*00a0*/  I2F.U32.RP R8, R0 ;  /* 0x0000000000087306 */ /* 0x000e220000209000 */
[C---:B------:R-:W-:Y:S01]  /*00b0*/  IADD3 R4, PT, PT, R0.reuse, R5, RZ ;  /* 0x0000000500047210 */ /* 0x040fe20007ffe0ff */
[----:B------:R-:W-:Y:S01]  /*00c0*/  IMAD.MOV R9, RZ, RZ, -R0 ;  /* 0x000000ffff097224 */ /* 0x000fe200078e0a00 */
[----:B------:R-:W-:Y:S01]  /*00d0*/  ISETP.NE.U32.AND P2, PT, R0, RZ, PT ;  /* 0x000000ff0000720c */ /* 0x000fe20003f45070 */
[----:B------:R-:W1:Y:S01]  /*00e0*/  LDCU.64 UR4, c[0x0][0x358] ;  /* 0x00006b00ff0477ac */ /* 0x000e620008000a00 */
[C---:B------:R-:W-:Y:S01]  /*00f0*/  ISETP.GE.AND P0, PT, R4.reuse, UR6, PT ;  /* 0x0000000604007c0c */ /* 0x040fe2000bf06270 */
[----:B------:R-:W-:Y:S01]  /*0100*/  BSSY.RECONVERGENT B0, `(.L_x_0) ;  /* 0x0000025000007945 */ /* 0x000fe20003800200 */
[----:B------:R-:W-:Y:S02]  /*0110*/  VIMNMX R7, PT, PT, R4, UR6, !PT ;  /* 0x0000000604077c48 */ /* 0x000fe4000ffe0100 */
[----:B------:R-:W-:-:S04]  /*0120*/  SEL R6, RZ, 0x1, P0 ;  /* 0x00000001ff067807 */ /* 0x000fc80000000000 */
[----:B------:R-:W-:Y:S01]  /*0130*/  IADD3 R7, PT, PT, R7, -R4, -R6 ;  /* 0x8000000407077210 */ /* 0x000fe20007ffe806 */
[----:B0-----:R-:W0:Y:S02]  /*0140*/  MUFU.RCP R8, R8 ;  /* 0x0000000800087308 */ /* 0x001e240000001000 */
[----:B0-----:R-:W-:-:S06]  /*0150*/  VIADD R2, R8, 0xffffffe ;  /* 0x0ffffffe08027836 */ /* 0x001fcc0000000000 */
[----:B------:R0:W2:Y:S02]  /*0160*/  F2I.FTZ.U32.TRUNC.NTZ R3, R2 ;  /* 0x0000000200037305 */ /* 0x0000a4000021f000 */
[----:B0-----:R-:W-:Y:S02]  /*0170*/  IMAD.MOV.U32 R2, RZ, RZ, RZ ;  /* 0x000000ffff027224 */ /* 0x001fe400078e00ff */
[----:B--2---:R-:W-:-:S04]  /*0180*/  IMAD R9, R9, R3, RZ ;  /* 0x0000000309097224 */ /* 0x004fc800078e02ff */
[----:B------:R-:W-:-:S06]  /*0190*/  IMAD.HI.U32 R8, R3, R9, R2 ;  /* 0x0000000903087227 */ /* 0x000fcc00078e0002 */
[----:B------:R-:W-:-:S05]  /*01a0*/  IMAD.HI.U32 R9, R8, R7, RZ ;  /* 0x0000000708097227 */ /* 0x000fca00078e00ff */
[----:B------:R-:W-:-:S05]  /*01b0*/  IADD3 R2, PT, PT, -R9, RZ, RZ ;  /* 0x000000ff09027210 */ /* 0x000fca0007ffe1ff */
[----:B------:R-:W-:Y:S02]  /*01c0*/  IMAD R7, R0, R2, R7 ;  /* 0x0000000200077224 */ /* 0x000fe400078e0207 */
[----:B------:R-:W0:Y:S03]  /*01d0*/  LDC.64 R2, c[0x0][0x388] ;  /* 0x0000e200ff027b82 */ /* 0x000e260000000a00 */
[----:B------:R-:W-:-:S13]  /*01e0*/  ISETP.GE.U32.AND P0, PT, R7, R0, PT ;  /* 0x000000000700720c */ /* 0x000fda0003f06070 */
[----:B------:R-:W-:Y:S01]  /*01f0*/  @P0 IMAD.IADD R7, R7, 0x1, -R0 ;  /* 0x0000000107070824 */ /* 0x000fe200078e0a00 */
[----:B------:R-:W-:-:S04]  /*0200*/  @P0 IADD3 R9, PT, PT, R9, 0x1, RZ ;  /* 0x0000000109090810 */ /* 0x000fc80007ffe0ff */
[----:B------:R-:W-:-:S13]  /*0210*/  ISETP.GE.U32.AND P1, PT, R7, R0, PT ;  /* 0x000000000700720c */ /* 0x000fda0003f26070 */
[----:B------:R-:W-:Y:S01]  /*0220*/  @P1 VIADD R9, R9, 0x1 ;  /* 0x0000000109091836 */ /* 0x000fe20000000000 */
[----:B------:R-:W-:-:S04]  /*0230*/  @!P2 LOP3.LUT R9, RZ, R0, RZ, 0x33, !PT ;  /* 0x00000000ff09a212 */ /* 0x000fc800078e33ff */
[----:B------:R-:W-:-:S04]  /*0240*/  IADD3 R4, PT, PT, R6, R9, RZ ;  /* 0x0000000906047210 */ /* 0x000fc80007ffe0ff */
[C---:B------:R-:W-:Y:S02]  /*0250*/  LOP3.LUT R6, R4.reuse, 0x3, RZ, 0xc0, !PT ;  /* 0x0000000304067812 */ /* 0x040fe400078ec0ff */
[----:B------:R-:W-:Y:S02]  /*0260*/  ISETP.GE.U32.AND P1, PT, R4, 0x3, PT ;  /* 0x000000030400780c */ /* 0x000fe40003f26070 */
[----:B------:R-:W-:-:S13]  /*0270*/  ISETP.NE.AND P0, PT, R6, 0x3, PT ;  /* 0x000000030600780c */ /* 0x000fda0003f05270 */
[----:B01----:R-:W-:Y:S05]  /*0280*/  @!P0 BRA `(.L_x_1) ;  /* 0x0000000000308947 */ /* 0x003fea0003800000 */
[----:B------:R-:W0:Y:S01]  /*0290*/  LDC.64 R8, c[0x0][0x388] ;  /* 0x0000e200ff087b82 */ /* 0x000e220000000a00 */
[----:B------:R-:W-:Y:S01]  /*02a0*/  VIADD R4, R4, 0x1 ;  /* 0x0000000104047836 */ /* 0x000fe20000000000 */
[----:B------:R-:W-:-:S04]  /*02b0*/  SHF.L.U32 R11, R5, 0x1, RZ ;  /* 0x00000001050b7819 */ /* 0x000fc800000006ff */
[----:B------:R-:W-:-:S05]  /*02c0*/  LOP3.LUT R4, R4, 0x3, RZ, 0xc0, !PT ;  /* 0x0000000304047812 */ /* 0x000fca00078ec0ff */
[----:B------:R-:W-:-:S07]  /*02d0*/  IMAD.MOV R4, RZ, RZ, -R4 ;  /* 0x000000ffff047224 */ /* 0x000fce00078e0a04 */
.L_x_2:
[----:B------:R-:W-:Y:S01]  /*02e0*/  IADD3 R4, PT, PT, R4, 0x1, RZ ;  /* 0x0000000104047810 */ /* 0x000fe20007ffe0ff */
[----:B0-----:R-:W-:-:S03]  /*02f0*/  IMAD.WIDE R6, R5, 0x4, R8 ;  /* 0x0000000405067825 */ /* 0x001fc600078e0208 */
[----:B------:R-:W-:Y:S01]  /*0300*/  ISETP.NE.AND P0, PT, R4, RZ, PT ;  /* 0x000000ff0400720c */ /* 0x000fe20003f05270 */
[C---:B------:R-:W-:Y:S01]  /*0310*/  IMAD.IADD R5, R0.reuse, 0x1, R5 ;  /* 0x0000000100057824 */ /* 0x040fe200078e0205 */
[----:B------:R0:W-:Y:S02]  /*0320*/  STG.E desc[UR4][R6.64], R11 ;  /* 0x0000000b06007986 */ /* 0x0001e4000c101904 */
[----:B0-----:R-:W-:-:S09]  /*0330*/  LEA R11, R0, R11, 0x1 ;  /* 0x0000000b000b7211 */ /* 0x001fd200078e08ff */
[----:B------:R-:W-:Y:S05]  /*0340*/  @P0 BRA `(.L_x_2) ;  /* 0xfffffffc00e40947 */ /* 0x000fea000383ffff */
.L_x_1:
[----:B------:R-:W-:Y:S05]  /*0350*/  BSYNC.RECONVERGENT B0 ;  /* 0x0000000000007941 */ /* 0x000fea0003800200 */
.L_x_0:
[----:B------:R-:W-:Y:S05]  /*0360*/  @!P1 EXIT ;  /* 0x000000000000994d */ /* 0x000fea0003800000 */
.L_x_3:
[C---:B0-----:R-:W-:Y:S01]  /*0370*/  IMAD.WIDE R12, R5.reuse, 0x4, R2 ;  /* 0x00000004050c7825 */ /* 0x041fe200078e0202 */
[----:B------:R-:W-:-:S03]  /*0380*/  SHF.L.U32 R15, R5, 0x1, RZ ;  /* 0x00000001050f7819 */ /* 0x000fc600000006ff */
[C---:B------:R-:W-:Y:S02]  /*0390*/  IMAD.IADD R17, R0.reuse, 0x1, R5 ;  /* 0x0000000100117824 */ /* 0x040fe400078e0205 */
[C---:B------:R-:W-:Y:S01]  /*03a0*/  IMAD.WIDE R6, R0.reuse, 0x4, R12 ;  /* 0x0000000400067825 */ /* 0x040fe200078e020c */
[----:B------:R0:W-:Y:S02]  /*03b0*/  STG.E desc[UR4][R12.64], R15 ;  /* 0x0000000f0c007986 */ /* 0x0001e4000c101904 */
[C---:B------:R-:W-:Y:S01]  /*03c0*/  IADD3 R11, PT, PT, R0.reuse, R17, RZ ;  /* 0x00000011000b7210 */ /* 0x040fe20007ffe0ff */
[----:B------:R-:W-:Y:S02]  /*03d0*/  IMAD.SHL.U32 R17, R17, 0x2, RZ ;  /* 0x0000000211117824 */ /* 0x000fe400078e00ff */
[C---:B------:R-:W-:Y:S01]  /*03e0*/  IMAD.WIDE R8, R0.reuse, 0x4, R6 ;  /* 0x0000000400087825 */ /* 0x040fe200078e0206 */
[----:B------:R-:W-:Y:S02]  /*03f0*/  SHF.L.U32 R19, R11, 0x1, RZ ;  /* 0x000000010b137819 */ /* 0x000fe400000006ff */
[----:B------:R0:W-:Y:S01]  /*0400*/  STG.E desc[UR4][R6.64], R17 ;  /* 0x0000001106007986 */ /* 0x0001e2000c101904 */
[----:B------:R-:W-:-:S02]  /*0410*/  IMAD.IADD R21, R0, 0x1, R11 ;  /* 0x0000000100157824 */ /* 0x000fc400078e020b */
[C---:B------:R-:W-:Y:S01]  /*0420*/  IMAD.WIDE R10, R0.reuse, 0x4, R8 ;  /* 0x00000004000a7825 */ /* 0x040fe200078e0208 */
[----:B------:R0:W-:Y:S02]  /*0430*/  STG.E desc[UR4][R8.64], R19 ;  /* 0x0000001308007986 */ /* 0x0001e4000c101904 */
[----:B------:R-:W-:Y:S01]  /*0440*/  IADD3 R5, PT, PT, R0, R21, RZ ;  /* 0x0000001500057210 */ /* 0x000fe20007ffe0ff */
[----:B------:R-:W-:-:S03]  /*0450*/  IMAD.SHL.U32 R23, R21, 0x2, RZ ;  /* 0x0000000215177824 */ /* 0x000fc600078e00ff */
[----:B------:R-:W-:Y:S02]  /*0460*/  ISETP.GE.AND P0, PT, R5, UR6, PT ;  /* 0x0000000605007c0c */ /* 0x000fe4000bf06270 */
[----:B------:R0:W-:Y:S11]  /*0470*/  STG.E desc[UR4][R10.64], R23 ;  /* 0x000000170a007986 */ /* 0x0001f6000c101904 */
[----:B------:R-:W-:Y:S05]  /*0480*/  @!P0 BRA `(.L_x_3) ;  /* 0xfffffffc00b88947 */ /* 0x000fea000383ffff */
[----:B------:R-:W-:Y:S05]  /*0490*/  EXIT ;  /* 0x000000000000794d */ /* 0x000fea0003800000 */
.L_x_4:
[----:B------:R-:W-:-:S00]  /*04a0*/  BRA `(.L_x_4) ;  /* 0xfffffffc00fc7947 */ /* 0x000fc0000383ffff */
[----:B------:R-:W-:-:S00]  /*04b0*/  NOP ;  /* 0x0000000000007918 */ /* 0x000fc00000000000 */
        /* <DEDUP_REMOVED lines=12> */
.L_x_5:


//--------------------- .nv.shared.reserved.0     --------------------------
	.section	.nv.shared.reserved.0,"aw",@nobits
	.weak		__nv_reservedSMEM_offset_0_alias
	.size		__nv_reservedSMEM_offset_0_alias, 0, 64
	.other		__nv_reservedSMEM_offset_0_alias,@"STO_CUDA_RESERVED_SHARED STV_DEFAULT"
__nv_reservedSMEM_offset_0_alias:
	.zero		0
	.zero		64


//--------------------- .nv.constant0._Z3AddiPiS_ --------------------------
	.section	.nv.constant0._Z3AddiPiS_,"a",@progbits
	.sectionflags	@""
	.align	4
.nv.constant0._Z3AddiPiS_:
	.zero		920


//--------------------- SYMBOLS --------------------------

	.type		.nv.reservedSmem.offset0,@object
	.size		.nv.reservedSmem.offset0,0x4
